//
// Generated by NVIDIA NVVM Compiler
//
// Compiler Build ID: CL-36424714
// Cuda compilation tools, release 13.0, V13.0.88
// Based on NVVM 20.0.0
//

.version 9.0
.target sm_100
.address_size 64

	// .globl	_Z18concatenateStringsPKciPci

.visible .entry _Z18concatenateStringsPKciPci(
	.param .u64 .ptr .align 1 _Z18concatenateStringsPKciPci_param_0,
	.param .u32 _Z18concatenateStringsPKciPci_param_1,
	.param .u64 .ptr .align 1 _Z18concatenateStringsPKciPci_param_2,
	.param .u32 _Z18concatenateStringsPKciPci_param_3
)
{
	.reg .pred 	%p<2>;
	.reg .b16 	%rs<2>;
	.reg .b32 	%r<9>;
	.reg .b64 	%rd<9>;

	ld.param.u64 	%rd1, [_Z18concatenateStringsPKciPci_param_0];
	ld.param.u32 	%r2, [_Z18concatenateStringsPKciPci_param_1];
	ld.param.u64 	%rd2, [_Z18concatenateStringsPKciPci_param_2];
	ld.param.u32 	%r3, [_Z18concatenateStringsPKciPci_param_3];
	mov.u32 	%r4, %ctaid.x;
	mov.u32 	%r5, %ntid.x;
	mov.u32 	%r6, %tid.x;
	mad.lo.s32 	%r1, %r4, %r5, %r6;
	mul.lo.s32 	%r7, %r3, %r2;
	setp.ge.s32 	%p1, %r1, %r7;
	@%p1 bra 	$L__BB0_2;
	cvta.to.global.u64 	%rd3, %rd1;
	cvta.to.global.u64 	%rd4, %rd2;
	rem.s32 	%r8, %r1, %r2;
	cvt.s64.s32 	%rd5, %r8;
	add.s64 	%rd6, %rd3, %rd5;
	ld.global.u8 	%rs1, [%rd6];
	cvt.s64.s32 	%rd7, %r1;
	add.s64 	%rd8, %rd4, %rd7;
	st.global.u8 	[%rd8], %rs1;
$L__BB0_2:
	ret;

}


// ===== COMPILED SASS (sm_100) =====

	.target	sm_100

	.elftype	@"ET_EXEC"


//--------------------- .note.nv.tkinfo           --------------------------
	.section	.note.nv.tkinfo,"",@"SHT_NOTE"
	.sectionflags	@"SHF_NOTE_NV_TKINFO"
	.tkinfo
        /*0018*/ 	.word	0x00000002
        /*0030*/ 	.string	""
        /*0030*/ 	.string	"ptxas"
        /*0030*/ 	.string	"Cuda compilation tools, release 13.0, V13.0.88"
        /*0030*/ 	.string	"Build cuda_13.0.r13.0/compiler.36424714_0"
        /*0030*/ 	.string	"-arch sm_100 -m 64 "



//--------------------- .note.nv.cuinfo           --------------------------
	.section	.note.nv.cuinfo,"",@"SHT_NOTE"
	.sectionflags	@"SHF_NOTE_NV_CUINFO"
        /*0018*/ 	.short	0x0002
        /*001a*/ 	.short	0x0064
        /*001c*/ 	.short	0x0082
	.zero		2


//--------------------- .nv.info                  --------------------------
	.section	.nv.info,"",@"SHT_CUDA_INFO"
	.align	4


	//----- nvinfo : EIATTR_REGCOUNT
	.align		4
        /*0000*/ 	.byte	0x04, 0x2f
        /*0002*/ 	.short	(.L_1 - .L_0)
	.align		4
.L_0:
        /*0004*/ 	.word	index@(_Z18concatenateStringsPKciPci)
        /*0008*/ 	.word	0x0000000b


	//----- nvinfo : EIATTR_FRAME_SIZE
	.align		4
.L_1:
        /*000c*/ 	.byte	0x04, 0x11
        /*000e*/ 	.short	(.L_3 - .L_2)
	.align		4
.L_2:
        /*0010*/ 	.word	index@(_Z18concatenateStringsPKciPci)
        /*0014*/ 	.word	0x00000000


	//----- nvinfo : EIATTR_MIN_STACK_SIZE
	.align		4
.L_3:
        /*0018*/ 	.byte	0x04, 0x12
        /*001a*/ 	.short	(.L_5 - .L_4)
	.align		4
.L_4:
        /*001c*/ 	.word	index@(_Z18concatenateStringsPKciPci)
        /*0020*/ 	.word	0x00000000
.L_5:


//--------------------- .nv.compat                --------------------------
	.section	.nv.compat,"",@"SHT_CUDA_COMPAT_INFO"
	.align	4
        /*0000*/ 	.byte	0x02, 0x09, 0x00, 0x00, 0x02, 0x02, 0x01, 0x00, 0x02, 0x05, 0x05, 0x00, 0x03, 0x07, 0x01, 0x01
        /*0010*/ 	.byte	0x02, 0x03, 0x00, 0x00, 0x02, 0x06, 0x01, 0x00, 0x04, 0x0b, 0x08, 0x00, 0x09, 0x00, 0x00, 0x00
        /*0020*/ 	.byte	0x00, 0x00, 0x00, 0x00


//--------------------- .nv.info._Z18concatenateStringsPKciPci --------------------------
	.section	.nv.info._Z18concatenateStringsPKciPci,"",@"SHT_CUDA_INFO"
	.sectionflags	@""
	.align	4


	//----- nvinfo : EIATTR_CUDA_API_VERSION
	.align		4
        /*0000*/ 	.byte	0x04, 0x37
        /*0002*/ 	.short	(.L_7 - .L_6)
.L_6:
        /*0004*/ 	.word	0x00000082


	//----- nvinfo : EIATTR_KPARAM_INFO
	.align		4
.L_7:
        /*0008*/ 	.byte	0x04, 0x17
        /*000a*/ 	.short	(.L_9 - .L_8)
.L_8:
        /*000c*/ 	.word	0x00000000
        /*0010*/ 	.short	0x0003
        /*0012*/ 	.short	0x0018
        /*0014*/ 	.byte	0x00, 0xf0, 0x11, 0x00


	//----- nvinfo : EIATTR_KPARAM_INFO
	.align		4
.L_9:
        /*0018*/ 	.byte	0x04, 0x17
        /*001a*/ 	.short	(.L_11 - .L_10)
.L_10:
        /*001c*/ 	.word	0x00000000
        /*0020*/ 	.short	0x0002
        /*0022*/ 	.short	0x0010
        /*0024*/ 	.byte	0x00, 0xf5, 0x21, 0x00


	//----- nvinfo : EIATTR_KPARAM_INFO
	.align		4
.L_11:
        /*0028*/ 	.byte	0x04, 0x17
        /*002a*/ 	.short	(.L_13 - .L_12)
.L_12:
        /*002c*/ 	.word	0x00000000
        /*0030*/ 	.short	0x0001
        /*0032*/ 	.short	0x0008
        /*0034*/ 	.byte	0x00, 0xf0, 0x11, 0x00


	//----- nvinfo : EIATTR_KPARAM_INFO
	.align		4
.L_13:
        /*0038*/ 	.byte	0x04, 0x17
        /*003a*/ 	.short	(.L_15 - .L_14)
.L_14:
        /*003c*/ 	.word	0x00000000
        /*0040*/ 	.short	0x0000
        /*0042*/ 	.short	0x0000
        /*0044*/ 	.byte	0x00, 0xf5, 0x21, 0x00


	//----- nvinfo : EIATTR_SPARSE_MMA_MASK
	.align		4
.L_15:
        /*0048*/ 	.byte	0x03, 0x50
        /*004a*/ 	.short	0x0000


	//----- nvinfo : EIATTR_MAXREG_COUNT
	.align		4
        /*004c*/ 	.byte	0x03, 0x1b
        /*004e*/ 	.short	0x00ff


	//----- nvinfo : EIATTR_MERCURY_ISA_VERSION
	.align		4
        /*0050*/ 	.byte	0x03, 0x5f
        /*0052*/ 	.short	0x0101


	//----- nvinfo : EIATTR_VRC_CTA_INIT_COUNT
	.align		4
        /*0054*/ 	.byte	0x02, 0x4a
	.zero		1
	.zero		1


	//----- nvinfo : EIATTR_EXIT_INSTR_OFFSETS
	.align		4
        /*0058*/ 	.byte	0x04, 0x1c
        /*005a*/ 	.short	(.L_17 - .L_16)


	//   ....[0]....
.L_16:
        /*005c*/ 	.word	0x00000090


	//   ....[1]....
        /*0060*/ 	.word	0x000002a0


	//----- nvinfo : EIATTR_CBANK_PARAM_SIZE
	.align		4
.L_17:
        /*0064*/ 	.byte	0x03, 0x19
        /*0066*/ 	.short	0x001c


	//----- nvinfo : EIATTR_PARAM_CBANK
	.align		4
        /*0068*/ 	.byte	0x04, 0x0a
        /*006a*/ 	.short	(.L_19 - .L_18)
	.align		4
.L_18:
        /*006c*/ 	.word	index@(.nv.constant0._Z18concatenateStringsPKciPci)
        /*0070*/ 	.short	0x0380
        /*0072*/ 	.short	0x001c


	//----- nvinfo : EIATTR_SW_WAR
	.align		4
.L_19:
        /*0074*/ 	.byte	0x04, 0x36
        /*0076*/ 	.short	(.L_21 - .L_20)
.L_20:
        /*0078*/ 	.word	0x00000008
.L_21:


//--------------------- .nv.callgraph             --------------------------
	.section	.nv.callgraph,"",@"SHT_CUDA_CALLGRAPH"
	.align	4
	.sectionentsize	8
	.align		4
        /*0000*/ 	.word	0x00000000
	.align		4
        /*0004*/ 	.word	0xffffffff
	.align		4
        /*0008*/ 	.word	0x00000000
	.align		4
        /*000c*/ 	.word	0xfffffffe
	.align		4
        /*0010*/ 	.word	0x00000000
	.align		4
        /*0014*/ 	.word	0xfffffffd
	.align		4
        /*0018*/ 	.word	0x00000000
	.align		4
        /*001c*/ 	.word	0xfffffffc


//--------------------- .text._Z18concatenateStringsPKciPci --------------------------
	.section	.text._Z18concatenateStringsPKciPci,"ax",@progbits
	.align	128
        .global         _Z18concatenateStringsPKciPci
        .type           _Z18concatenateStringsPKciPci,@function
        .size           _Z18concatenateStringsPKciPci,(.L_x_1 - _Z18concatenateStringsPKciPci)
        .other          _Z18concatenateStringsPKciPci,@"STO_CUDA_ENTRY STV_DEFAULT"
_Z18concatenateStringsPKciPci:
.text._Z18concatenateStringsPKciPci:
[----:B------:R-:W-:Y:S01]  /*0000*/  LDC R1, c[0x0][0x37c] ;  /* 0x0000df00ff017b82 */ /* 0x000fe20000000800 */
[----:B------:R-:W0:Y:S07]  /*0010*/  S2R R3, SR_TID.X ;  /* 0x0000000000037919 */ /* 0x000e2e0000002100 */
[----:B------:R-:W0:Y:S01]  /*0020*/  S2UR UR4, SR_CTAID.X ;  /* 0x00000000000479c3 */ /* 0x000e220000002500 */
[----:B------:R-:W1:Y:S07]  /*0030*/  LDCU UR5, c[0x0][0x398] ;  /* 0x00007300ff0577ac */ /* 0x000e6e0008000800 */
[----:B------:R-:W0:Y:S08]  /*0040*/  LDC R0, c[0x0][0x360] ;  /* 0x0000d800ff007b82 */ /* 0x000e300000000800 */
[----:B------:R-:W1:Y:S01]  /*0050*/  LDC R8, c[0x0][0x388] ;  /* 0x0000e200ff087b82 */ /* 0x000e620000000800 */
[----:B0-----:R-:W-:-:S02]  /*0060*/  IMAD R0, R0, UR4, R3 ;  /* 0x0000000400007c24 */ /* 0x001fc4000f8e0203 */
[----:B-1----:R-:W-:-:S05]  /*0070*/  IMAD R3, R8, UR5, RZ ;  /* 0x0000000508037c24 */ /* 0x002fca000f8e02ff */
[----:B------:R-:W-:-:S13]  /*0080*/  ISETP.GE.AND P0, PT, R0, R3, PT ;  /* 0x000000030000720c */ /* 0x000fda0003f06270 */
[----:B------:R-:W-:Y:S05]  /*0090*/  @P0 EXIT ;  /* 0x000000000000094d */ /* 0x000fea0003800000 */
[----:B------:R-:W-:Y:S01]  /*00a0*/  IABS R6, R8 ;  /* 0x0000000800067213 */ /* 0x000fe20000000000 */
[----:B------:R-:W0:Y:S01]  /*00b0*/  LDCU.64 UR6, c[0x0][0x380] ;  /* 0x00007000ff0677ac */ /* 0x000e220008000a00 */
[----:B------:R-:W-:Y:S02]  /*00c0*/  IABS R7, R0 ;  /* 0x0000000000077213 */ /* 0x000fe40000000000 */
[----:B------:R-:W1:Y:S01]  /*00d0*/  I2F.RP R4, R6 ;  /* 0x0000000600047306 */ /* 0x000e620000209400 */
[----:B------:R-:W-:Y:S01]  /*00e0*/  ISETP.GE.AND P2, PT, R0, RZ, PT ;  /* 0x000000ff0000720c */ /* 0x000fe20003f46270 */
[----:B------:R-:W2:Y:S06]  /*00f0*/  LDCU.64 UR4, c[0x0][0x358] ;  /* 0x00006b00ff0477ac */ /* 0x000eac0008000a00 */
[----:B-1----:R-:W1:Y:S02]  /*0100*/  MUFU.RCP R4, R4 ;  /* 0x0000000400047308 */ /* 0x002e640000001000 */
[----:B-1----:R-:W-:-:S06]  /*0110*/  VIADD R2, R4, 0xffffffe ;  /* 0x0ffffffe04027836 */ /* 0x002fcc0000000000 */
[----:B------:R1:W3:Y:S02]  /*0120*/  F2I.FTZ.U32.TRUNC.NTZ R3, R2 ;  /* 0x0000000200037305 */ /* 0x0002e4000021f000 */
[----:B-1----:R-:W-:Y:S02]  /*0130*/  IMAD.MOV.U32 R2, RZ, RZ, RZ ;  /* 0x000000ffff027224 */ /* 0x002fe400078e00ff */
[----:B---3--:R-:W-:-:S04]  /*0140*/  IMAD.MOV R5, RZ, RZ, -R3 ;  /* 0x000000ffff057224 */ /* 0x008fc800078e0a03 */
[----:B------:R-:W-:-:S04]  /*0150*/  IMAD R5, R5, R6, RZ ;  /* 0x0000000605057224 */ /* 0x000fc800078e02ff */
[----:B------:R-:W-:-:S04]  /*0160*/  IMAD.HI.U32 R3, R3, R5, R2 ;  /* 0x0000000503037227 */ /* 0x000fc800078e0002 */
[----:B------:R-:W-:-:S04]  /*0170*/  IMAD.MOV.U32 R5, RZ, RZ, R7 ;  /* 0x000000ffff057224 */ /* 0x000fc800078e0007 */
[----:B------:R-:W-:-:S05]  /*0180*/  IMAD.HI.U32 R3, R3, R5, RZ ;  /* 0x0000000503037227 */ /* 0x000fca00078e00ff */
[----:B------:R-:W-:-:S05]  /*0190*/  IADD3 R3, PT, PT, -R3, RZ, RZ ;  /* 0x000000ff03037210 */ /* 0x000fca0007ffe1ff */
[----:B------:R-:W-:-:S05]  /*01a0*/  IMAD R3, R6, R3, R5 ;  /* 0x0000000306037224 */ /* 0x000fca00078e0205 */
[----:B------:R-:W-:-:S13]  /*01b0*/  ISETP.GT.U32.AND P0, PT, R6, R3, PT ;  /* 0x000000030600720c */ /* 0x000fda0003f04070 */
[----:B------:R-:W-:Y:S01]  /*01c0*/  @!P0 IMAD.IADD R3, R3, 0x1, -R6 ;  /* 0x0000000103038824 */ /* 0x000fe200078e0a06 */
[----:B------:R-:W-:-:S04]  /*01d0*/  ISETP.NE.AND P0, PT, R8, RZ, PT ;  /* 0x000000ff0800720c */ /* 0x000fc80003f05270 */
[----:B------:R-:W-:-:S13]  /*01e0*/  ISETP.GT.U32.AND P1, PT, R6, R3, PT ;  /* 0x000000030600720c */ /* 0x000fda0003f24070 */
[----:B------:R-:W-:-:S05]  /*01f0*/  @!P1 IMAD.IADD R3, R3, 0x1, -R6 ;  /* 0x0000000103039824 */ /* 0x000fca00078e0a06 */
[----:B------:R-:W-:Y:S02]  /*0200*/  @!P2 IADD3 R3, PT, PT, -R3, RZ, RZ ;  /* 0x000000ff0303a210 */ /* 0x000fe40007ffe1ff */
[----:B------:R-:W-:-:S04]  /*0210*/  @!P0 LOP3.LUT R3, RZ, R8, RZ, 0x33, !PT ;  /* 0x00000008ff038212 */ /* 0x000fc800078e33ff */
[----:B------:R-:W-:Y:S02]  /*0220*/  SHF.R.S32.HI R4, RZ, 0x1f, R3 ;  /* 0x0000001fff047819 */ /* 0x000fe40000011403 */
[----:B0-----:R-:W-:-:S04]  /*0230*/  IADD3 R2, P0, PT, R3, UR6, RZ ;  /* 0x0000000603027c10 */ /* 0x001fc8000ff1e0ff */
[----:B------:R-:W-:Y:S01]  /*0240*/  IADD3.X R3, PT, PT, R4, UR7, RZ, P0, !PT ;  /* 0x0000000704037c10 */ /* 0x000fe200087fe4ff */
[----:B------:R-:W0:Y:S05]  /*0250*/  LDCU.64 UR6, c[0x0][0x390] ;  /* 0x00007200ff0677ac */ /* 0x000e2a0008000a00 */
[----:B--2---:R-:W2:Y:S01]  /*0260*/  LDG.E.U8 R3, desc[UR4][R2.64] ;  /* 0x0000000402037981 */ /* 0x004ea2000c1e1100 */
[----:B0-----:R-:W-:-:S04]  /*0270*/  IADD3 R4, P0, PT, R0, UR6, RZ ;  /* 0x0000000600047c10 */ /* 0x001fc8000ff1e0ff */
[----:B------:R-:W-:-:S05]  /*0280*/  LEA.HI.X.SX32 R5, R0, UR7, 0x1, P0 ;  /* 0x0000000700057c11 */ /* 0x000fca00080f0eff */
[----:B--2---:R-:W-:Y:S01]  /*0290*/  STG.E.U8 desc[UR4][R4.64], R3 ;  /* 0x0000000304007986 */ /* 0x004fe2000c101104 */
[----:B------:R-:W-:Y:S05]  /*02a0*/  EXIT ;  /* 0x000000000000794d */ /* 0x000fea0003800000 */
.L_x_0:
[----:B------:R-:W-:-:S00]  /*02b0*/  BRA `(.L_x_0) ;  /* 0xfffffffc00fc7947 */ /* 0x000fc0000383ffff */
[----:B------:R-:W-:-:S00]  /*02c0*/  NOP ;  /* 0x0000000000007918 */ /* 0x000fc00000000000 */
        /* <DEDUP_REMOVED lines=11> */
.L_x_1:


//--------------------- .nv.shared.reserved.0     --------------------------
	.section	.nv.shared.reserved.0,"aw",@nobits
	.weak		__nv_reservedSMEM_offset_0_alias
	.size		__nv_reservedSMEM_offset_0_alias, 0, 64
	.other		__nv_reservedSMEM_offset_0_alias,@"STO_CUDA_RESERVED_SHARED STV_DEFAULT"
__nv_reservedSMEM_offset_0_alias:
	.zero		0
	.zero		64


//--------------------- .nv.constant0._Z18concatenateStringsPKciPci --------------------------
	.section	.nv.constant0._Z18concatenateStringsPKciPci,"a",@progbits
	.sectionflags	@""
	.align	4
.nv.constant0._Z18concatenateStringsPKciPci:
	.zero		924


//--------------------- SYMBOLS --------------------------

	.type		.nv.reservedSmem.offset0,@object
	.size		.nv.reservedSmem.offset0,0x4
